//
// Generated by NVIDIA NVVM Compiler
//
// Compiler Build ID: CL-36424714
// Cuda compilation tools, release 13.0, V13.0.88
// Based on NVVM 20.0.0
//

.version 9.0
.target sm_100
.address_size 64

	// .globl	_Z12maxReductionPiS_i
.extern .shared .align 16 .b8 sharedData[];

.visible .entry _Z12maxReductionPiS_i(
	.param .u64 .ptr .align 1 _Z12maxReductionPiS_i_param_0,
	.param .u64 .ptr .align 1 _Z12maxReductionPiS_i_param_1,
	.param .u32 _Z12maxReductionPiS_i_param_2
)
{
	.reg .pred 	%p<6>;
	.reg .b32 	%r<22>;
	.reg .b64 	%rd<9>;

	ld.param.u64 	%rd1, [_Z12maxReductionPiS_i_param_0];
	ld.param.u64 	%rd2, [_Z12maxReductionPiS_i_param_1];
	ld.param.u32 	%r11, [_Z12maxReductionPiS_i_param_2];
	mov.u32 	%r1, %tid.x;
	mov.u32 	%r2, %ctaid.x;
	mov.u32 	%r21, %ntid.x;
	mad.lo.s32 	%r4, %r2, %r21, %r1;
	setp.ge.s32 	%p1, %r4, %r11;
	mov.b32 	%r20, -2147483648;
	@%p1 bra 	$L__BB0_2;
	cvta.to.global.u64 	%rd3, %rd1;
	mul.wide.s32 	%rd4, %r4, 4;
	add.s64 	%rd5, %rd3, %rd4;
	ld.global.u32 	%r20, [%rd5];
$L__BB0_2:
	shl.b32 	%r12, %r1, 2;
	mov.u32 	%r13, sharedData;
	add.s32 	%r7, %r13, %r12;
	st.shared.u32 	[%r7], %r20;
	bar.sync 	0;
	setp.lt.u32 	%p2, %r21, 2;
	@%p2 bra 	$L__BB0_6;
$L__BB0_3:
	shr.u32 	%r9, %r21, 1;
	setp.ge.u32 	%p3, %r1, %r9;
	@%p3 bra 	$L__BB0_5;
	ld.shared.u32 	%r14, [%r7];
	shl.b32 	%r15, %r9, 2;
	add.s32 	%r16, %r7, %r15;
	ld.shared.u32 	%r17, [%r16];
	max.s32 	%r18, %r14, %r17;
	st.shared.u32 	[%r7], %r18;
$L__BB0_5:
	bar.sync 	0;
	setp.gt.u32 	%p4, %r21, 3;
	mov.u32 	%r21, %r9;
	@%p4 bra 	$L__BB0_3;
$L__BB0_6:
	setp.ne.s32 	%p5, %r1, 0;
	@%p5 bra 	$L__BB0_8;
	ld.shared.u32 	%r19, [sharedData];
	cvta.to.global.u64 	%rd6, %rd2;
	mul.wide.u32 	%rd7, %r2, 4;
	add.s64 	%rd8, %rd6, %rd7;
	st.global.u32 	[%rd8], %r19;
$L__BB0_8:
	ret;

}


// ===== COMPILED SASS (sm_100) =====

	.target	sm_100

	.elftype	@"ET_EXEC"


//--------------------- .note.nv.tkinfo           --------------------------
	.section	.note.nv.tkinfo,"",@"SHT_NOTE"
	.sectionflags	@"SHF_NOTE_NV_TKINFO"
	.tkinfo
        /*0018*/ 	.word	0x00000002
        /*0030*/ 	.string	""
        /*0030*/ 	.string	"ptxas"
        /*0030*/ 	.string	"Cuda compilation tools, release 13.0, V13.0.88"
        /*0030*/ 	.string	"Build cuda_13.0.r13.0/compiler.36424714_0"
        /*0030*/ 	.string	"-arch sm_100 -m 64 "



//--------------------- .note.nv.cuinfo           --------------------------
	.section	.note.nv.cuinfo,"",@"SHT_NOTE"
	.sectionflags	@"SHF_NOTE_NV_CUINFO"
        /*0018*/ 	.short	0x0002
        /*001a*/ 	.short	0x0064
        /*001c*/ 	.short	0x0082
	.zero		2


//--------------------- .nv.info                  --------------------------
	.section	.nv.info,"",@"SHT_CUDA_INFO"
	.align	4


	//----- nvinfo : EIATTR_REGCOUNT
	.align		4
        /*0000*/ 	.byte	0x04, 0x2f
        /*0002*/ 	.short	(.L_1 - .L_0)
	.align		4
.L_0:
        /*0004*/ 	.word	index@(_Z12maxReductionPiS_i)
        /*0008*/ 	.word	0x0000000a


	//----- nvinfo : EIATTR_FRAME_SIZE
	.align		4
.L_1:
        /*000c*/ 	.byte	0x04, 0x11
        /*000e*/ 	.short	(.L_3 - .L_2)
	.align		4
.L_2:
        /*0010*/ 	.word	index@(_Z12maxReductionPiS_i)
        /*0014*/ 	.word	0x00000000


	//----- nvinfo : EIATTR_MIN_STACK_SIZE
	.align		4
.L_3:
        /*0018*/ 	.byte	0x04, 0x12
        /*001a*/ 	.short	(.L_5 - .L_4)
	.align		4
.L_4:
        /*001c*/ 	.word	index@(_Z12maxReductionPiS_i)
        /*0020*/ 	.word	0x00000000
.L_5:


//--------------------- .nv.compat                --------------------------
	.section	.nv.compat,"",@"SHT_CUDA_COMPAT_INFO"
	.align	4
        /*0000*/ 	.byte	0x02, 0x09, 0x00, 0x00, 0x02, 0x02, 0x01, 0x00, 0x02, 0x05, 0x05, 0x00, 0x03, 0x07, 0x01, 0x01
        /*0010*/ 	.byte	0x02, 0x03, 0x00, 0x00, 0x02, 0x06, 0x01, 0x00, 0x04, 0x0b, 0x08, 0x00, 0x09, 0x00, 0x00, 0x00
        /*0020*/ 	.byte	0x00, 0x00, 0x00, 0x00


//--------------------- .nv.info._Z12maxReductionPiS_i --------------------------
	.section	.nv.info._Z12maxReductionPiS_i,"",@"SHT_CUDA_INFO"
	.sectionflags	@""
	.align	4


	//----- nvinfo : EIATTR_CUDA_API_VERSION
	.align		4
        /*0000*/ 	.byte	0x04, 0x37
        /*0002*/ 	.short	(.L_7 - .L_6)
.L_6:
        /*0004*/ 	.word	0x00000082


	//----- nvinfo : EIATTR_KPARAM_INFO
	.align		4
.L_7:
        /*0008*/ 	.byte	0x04, 0x17
        /*000a*/ 	.short	(.L_9 - .L_8)
.L_8:
        /*000c*/ 	.word	0x00000000
        /*0010*/ 	.short	0x0002
        /*0012*/ 	.short	0x0010
        /*0014*/ 	.byte	0x00, 0xf0, 0x11, 0x00


	//----- nvinfo : EIATTR_KPARAM_INFO
	.align		4
.L_9:
        /*0018*/ 	.byte	0x04, 0x17
        /*001a*/ 	.short	(.L_11 - .L_10)
.L_10:
        /*001c*/ 	.word	0x00000000
        /*0020*/ 	.short	0x0001
        /*0022*/ 	.short	0x0008
        /*0024*/ 	.byte	0x00, 0xf5, 0x21, 0x00


	//----- nvinfo : EIATTR_KPARAM_INFO
	.align		4
.L_11:
        /*0028*/ 	.byte	0x04, 0x17
        /*002a*/ 	.short	(.L_13 - .L_12)
.L_12:
        /*002c*/ 	.word	0x00000000
        /*0030*/ 	.short	0x0000
        /*0032*/ 	.short	0x0000
        /*0034*/ 	.byte	0x00, 0xf5, 0x21, 0x00


	//----- nvinfo : EIATTR_SPARSE_MMA_MASK
	.align		4
.L_13:
        /*0038*/ 	.byte	0x03, 0x50
        /*003a*/ 	.short	0x0000


	//----- nvinfo : EIATTR_MAXREG_COUNT
	.align		4
        /*003c*/ 	.byte	0x03, 0x1b
        /*003e*/ 	.short	0x00ff


	//----- nvinfo : EIATTR_NUM_BARRIERS
	.align		4
        /*0040*/ 	.byte	0x02, 0x4c
        /*0042*/ 	.byte	0x01
	.zero		1


	//----- nvinfo : EIATTR_MERCURY_ISA_VERSION
	.align		4
        /*0044*/ 	.byte	0x03, 0x5f
        /*0046*/ 	.short	0x0101


	//----- nvinfo : EIATTR_VRC_CTA_INIT_COUNT
	.align		4
        /*0048*/ 	.byte	0x02, 0x4a
	.zero		1
	.zero		1


	//----- nvinfo : EIATTR_EXIT_INSTR_OFFSETS
	.align		4
        /*004c*/ 	.byte	0x04, 0x1c
        /*004e*/ 	.short	(.L_15 - .L_14)


	//   ....[0]....
.L_14:
        /*0050*/ 	.word	0x00000210


	//   ....[1]....
        /*0054*/ 	.word	0x00000290


	//----- nvinfo : EIATTR_CBANK_PARAM_SIZE
	.align		4
.L_15:
        /*0058*/ 	.byte	0x03, 0x19
        /*005a*/ 	.short	0x0014


	//----- nvinfo : EIATTR_PARAM_CBANK
	.align		4
        /*005c*/ 	.byte	0x04, 0x0a
        /*005e*/ 	.short	(.L_17 - .L_16)
	.align		4
.L_16:
        /*0060*/ 	.word	index@(.nv.constant0._Z12maxReductionPiS_i)
        /*0064*/ 	.short	0x0380
        /*0066*/ 	.short	0x0014


	//----- nvinfo : EIATTR_SW_WAR
	.align		4
.L_17:
        /*0068*/ 	.byte	0x04, 0x36
        /*006a*/ 	.short	(.L_19 - .L_18)
.L_18:
        /*006c*/ 	.word	0x00000008
.L_19:


//--------------------- .nv.callgraph             --------------------------
	.section	.nv.callgraph,"",@"SHT_CUDA_CALLGRAPH"
	.align	4
	.sectionentsize	8
	.align		4
        /*0000*/ 	.word	0x00000000
	.align		4
        /*0004*/ 	.word	0xffffffff
	.align		4
        /*0008*/ 	.word	0x00000000
	.align		4
        /*000c*/ 	.word	0xfffffffe
	.align		4
        /*0010*/ 	.word	0x00000000
	.align		4
        /*0014*/ 	.word	0xfffffffd
	.align		4
        /*0018*/ 	.word	0x00000000
	.align		4
        /*001c*/ 	.word	0xfffffffc


//--------------------- .text._Z12maxReductionPiS_i --------------------------
	.section	.text._Z12maxReductionPiS_i,"ax",@progbits
	.align	128
        .global         _Z12maxReductionPiS_i
        .type           _Z12maxReductionPiS_i,@function
        .size           _Z12maxReductionPiS_i,(.L_x_3 - _Z12maxReductionPiS_i)
        .other          _Z12maxReductionPiS_i,@"STO_CUDA_ENTRY STV_DEFAULT"
_Z12maxReductionPiS_i:
.text._Z12maxReductionPiS_i:
[----:B------:R-:W-:Y:S01]  /*0000*/  LDC R1, c[0x0][0x37c] ;  /* 0x0000df00ff017b82 */ /* 0x000fe20000000800 */
[----:B------:R-:W0:Y:S01]  /*0010*/  S2R R6, SR_TID.X ;  /* 0x0000000000067919 */ /* 0x000e220000002100 */
[----:B------:R-:W0:Y:S01]  /*0020*/  LDCU UR8, c[0x0][0x360] ;  /* 0x00006c00ff0877ac */ /* 0x000e220008000800 */
[----:B------:R-:W-:Y:S01]  /*0030*/  IMAD.MOV.U32 R4, RZ, RZ, -0x80000000 ;  /* 0x80000000ff047424 */ /* 0x000fe200078e00ff */
[----:B------:R-:W0:Y:S01]  /*0040*/  S2R R7, SR_CTAID.X ;  /* 0x0000000000077919 */ /* 0x000e220000002500 */
[----:B------:R-:W1:Y:S01]  /*0050*/  LDCU UR4, c[0x0][0x390] ;  /* 0x00007200ff0477ac */ /* 0x000e620008000800 */
[----:B------:R-:W2:Y:S01]  /*0060*/  LDCU.64 UR6, c[0x0][0x358] ;  /* 0x00006b00ff0677ac */ /* 0x000ea20008000a00 */
[----:B0-----:R-:W-:-:S05]  /*0070*/  IMAD R5, R7, UR8, R6 ;  /* 0x0000000807057c24 */ /* 0x001fca000f8e0206 */
[----:B-1----:R-:W-:-:S13]  /*0080*/  ISETP.GE.AND P0, PT, R5, UR4, PT ;  /* 0x0000000405007c0c */ /* 0x002fda000bf06270 */
[----:B------:R-:W0:Y:S02]  /*0090*/  @!P0 LDC.64 R2, c[0x0][0x380] ;  /* 0x0000e000ff028b82 */ /* 0x000e240000000a00 */
[----:B0-----:R-:W-:-:S05]  /*00a0*/  @!P0 IMAD.WIDE R2, R5, 0x4, R2 ;  /* 0x0000000405028825 */ /* 0x001fca00078e0202 */
[----:B--2---:R-:W2:Y:S01]  /*00b0*/  @!P0 LDG.E R4, desc[UR6][R2.64] ;  /* 0x0000000602048981 */ /* 0x004ea2000c1e1900 */
[----:B------:R-:W0:Y:S01]  /*00c0*/  S2UR UR5, SR_CgaCtaId ;  /* 0x00000000000579c3 */ /* 0x000e220000008800 */
[----:B------:R-:W-:Y:S01]  /*00d0*/  IMAD.U32 R0, RZ, RZ, UR8 ;  /* 0x00000008ff007e24 */ /* 0x000fe2000f8e00ff */
[----:B------:R-:W-:Y:S01]  /*00e0*/  UMOV UR4, 0x400 ;  /* 0x0000040000047882 */ /* 0x000fe20000000000 */
[----:B------:R-:W-:-:S03]  /*00f0*/  ISETP.NE.AND P0, PT, R6, RZ, PT ;  /* 0x000000ff0600720c */ /* 0x000fc60003f05270 */
[----:B------:R-:W-:Y:S01]  /*0100*/  ISETP.GE.U32.AND P1, PT, R0, 0x2, PT ;  /* 0x000000020000780c */ /* 0x000fe20003f26070 */
[----:B0-----:R-:W-:-:S06]  /*0110*/  ULEA UR4, UR5, UR4, 0x18 ;  /* 0x0000000405047291 */ /* 0x001fcc000f8ec0ff */
[----:B------:R-:W-:-:S05]  /*0120*/  LEA R5, R6, UR4, 0x2 ;  /* 0x0000000406057c11 */ /* 0x000fca000f8e10ff */
[----:B--2---:R0:W-:Y:S01]  /*0130*/  STS [R5], R4 ;  /* 0x0000000405007388 */ /* 0x0041e20000000800 */
[----:B------:R-:W-:Y:S06]  /*0140*/  BAR.SYNC.DEFER_BLOCKING 0x0 ;  /* 0x0000000000007b1d */ /* 0x000fec0000010000 */
[----:B------:R-:W-:Y:S05]  /*0150*/  @!P1 BRA `(.L_x_0) ;  /* 0x00000000002c9947 */ /* 0x000fea0003800000 */
.L_x_1:
[----:B0-----:R-:W-:-:S04]  /*0160*/  SHF.R.U32.HI R4, RZ, 0x1, R0 ;  /* 0x00000001ff047819 */ /* 0x001fc80000011600 */
[----:B------:R-:W-:-:S13]  /*0170*/  ISETP.GE.U32.AND P1, PT, R6, R4, PT ;  /* 0x000000040600720c */ /* 0x000fda0003f26070 */
[----:B------:R-:W-:Y:S01]  /*0180*/  @!P1 IMAD R3, R4, 0x4, R5 ;  /* 0x0000000404039824 */ /* 0x000fe200078e0205 */
[----:B------:R-:W-:Y:S05]  /*0190*/  @!P1 LDS R2, [R5] ;  /* 0x0000000005029984 */ /* 0x000fea0000000800 */
[----:B------:R-:W0:Y:S02]  /*01a0*/  @!P1 LDS R3, [R3] ;  /* 0x0000000003039984 */ /* 0x000e240000000800 */
[----:B0-----:R-:W-:-:S05]  /*01b0*/  @!P1 VIMNMX R2, PT, PT, R2, R3, !PT ;  /* 0x0000000302029248 */ /* 0x001fca0007fe0100 */
[----:B------:R1:W-:Y:S01]  /*01c0*/  @!P1 STS [R5], R2 ;  /* 0x0000000205009388 */ /* 0x0003e20000000800 */
[----:B------:R-:W-:Y:S01]  /*01d0*/  BAR.SYNC.DEFER_BLOCKING 0x0 ;  /* 0x0000000000007b1d */ /* 0x000fe20000010000 */
[----:B------:R-:W-:Y:S01]  /*01e0*/  ISETP.GT.U32.AND P1, PT, R0, 0x3, PT ;  /* 0x000000030000780c */ /* 0x000fe20003f24070 */
[----:B------:R-:W-:-:S12]  /*01f0*/  IMAD.MOV.U32 R0, RZ, RZ, R4 ;  /* 0x000000ffff007224 */ /* 0x000fd800078e0004 */
[----:B-1----:R-:W-:Y:S05]  /*0200*/  @P1 BRA `(.L_x_1) ;  /* 0xfffffffc00d41947 */ /* 0x002fea000383ffff */
.L_x_0:
[----:B------:R-:W-:Y:S05]  /*0210*/  @P0 EXIT ;  /* 0x000000000000094d */ /* 0x000fea0003800000 */
[----:B------:R-:W1:Y:S01]  /*0220*/  S2UR UR5, SR_CgaCtaId ;  /* 0x00000000000579c3 */ /* 0x000e620000008800 */
[----:B------:R-:W-:-:S07]  /*0230*/  UMOV UR4, 0x400 ;  /* 0x0000040000047882 */ /* 0x000fce0000000000 */
[----:B------:R-:W2:Y:S01]  /*0240*/  LDC.64 R2, c[0x0][0x388] ;  /* 0x0000e200ff027b82 */ /* 0x000ea20000000a00 */
[----:B-1----:R-:W-:Y:S01]  /*0250*/  ULEA UR4, UR5, UR4, 0x18 ;  /* 0x0000000405047291 */ /* 0x002fe2000f8ec0ff */
[----:B--2---:R-:W-:-:S08]  /*0260*/  IMAD.WIDE.U32 R2, R7, 0x4, R2 ;  /* 0x0000000407027825 */ /* 0x004fd000078e0002 */
[----:B0-----:R-:W0:Y:S04]  /*0270*/  LDS R5, [UR4] ;  /* 0x00000004ff057984 */ /* 0x001e280008000800 */
[----:B0-----:R-:W-:Y:S01]  /*0280*/  STG.E desc[UR6][R2.64], R5 ;  /* 0x0000000502007986 */ /* 0x001fe2000c101906 */
[----:B------:R-:W-:Y:S05]  /*0290*/  EXIT ;  /* 0x000000000000794d */ /* 0x000fea0003800000 */
.L_x_2:
[----:B------:R-:W-:-:S00]  /*02a0*/  BRA `(.L_x_2) ;  /* 0xfffffffc00fc7947 */ /* 0x000fc0000383ffff */
[----:B------:R-:W-:-:S00]  /*02b0*/  NOP ;  /* 0x0000000000007918 */ /* 0x000fc00000000000 */
        /* <DEDUP_REMOVED lines=12> */
.L_x_3:


//--------------------- .nv.shared._Z12maxReductionPiS_i --------------------------
	.section	.nv.shared._Z12maxReductionPiS_i,"aw",@nobits
	.sectionflags	@""
	.align	16
	.zero		1024


//--------------------- .nv.shared.reserved.0     --------------------------
	.section	.nv.shared.reserved.0,"aw",@nobits
	.weak		__nv_reservedSMEM_offset_0_alias
	.size		__nv_reservedSMEM_offset_0_alias, 0, 64
	.other		__nv_reservedSMEM_offset_0_alias,@"STO_CUDA_RESERVED_SHARED STV_DEFAULT"
__nv_reservedSMEM_offset_0_alias:
	.zero		0
	.zero		64


//--------------------- .nv.constant0._Z12maxReductionPiS_i --------------------------
	.section	.nv.constant0._Z12maxReductionPiS_i,"a",@progbits
	.sectionflags	@""
	.align	4
.nv.constant0._Z12maxReductionPiS_i:
	.zero		916


//--------------------- SYMBOLS --------------------------

	.type		.nv.reservedSmem.offset0,@object
	.size		.nv.reservedSmem.offset0,0x4
	.type		.nv.reservedSmem.cap,@object
	.size		.nv.reservedSmem.cap,0x4
